//
// Generated by NVIDIA NVVM Compiler
//
// Compiler Build ID: CL-36424714
// Cuda compilation tools, release 13.0, V13.0.88
// Based on NVVM 20.0.0
//

.version 9.0
.target sm_100
.address_size 64

	// .globl	_Z14layerInfKernelPdS_iS_iS_

.visible .entry _Z14layerInfKernelPdS_iS_iS_(
	.param .u64 .ptr .align 1 _Z14layerInfKernelPdS_iS_iS__param_0,
	.param .u64 .ptr .align 1 _Z14layerInfKernelPdS_iS_iS__param_1,
	.param .u32 _Z14layerInfKernelPdS_iS_iS__param_2,
	.param .u64 .ptr .align 1 _Z14layerInfKernelPdS_iS_iS__param_3,
	.param .u32 _Z14layerInfKernelPdS_iS_iS__param_4,
	.param .u64 .ptr .align 1 _Z14layerInfKernelPdS_iS_iS__param_5
)
{
	.reg .pred 	%p<10>;
	.reg .b32 	%r<28>;
	.reg .b64 	%rd<50>;
	.reg .b64 	%fd<99>;

	ld.param.u64 	%rd16, [_Z14layerInfKernelPdS_iS_iS__param_0];
	ld.param.u64 	%rd17, [_Z14layerInfKernelPdS_iS_iS__param_1];
	ld.param.u64 	%rd18, [_Z14layerInfKernelPdS_iS_iS__param_3];
	ld.param.u32 	%r18, [_Z14layerInfKernelPdS_iS_iS__param_4];
	ld.param.u64 	%rd19, [_Z14layerInfKernelPdS_iS_iS__param_5];
	cvta.to.global.u64 	%rd1, %rd16;
	cvta.to.global.u64 	%rd2, %rd18;
	cvta.to.global.u64 	%rd20, %rd19;
	cvta.to.global.u64 	%rd21, %rd17;
	mov.u32 	%r1, %ctaid.x;
	mul.wide.u32 	%rd22, %r1, 8;
	add.s64 	%rd23, %rd21, %rd22;
	ld.global.f64 	%fd95, [%rd23];
	add.s64 	%rd3, %rd20, %rd22;
	st.global.f64 	[%rd3], %fd95;
	setp.lt.s32 	%p1, %r18, 1;
	@%p1 bra 	$L__BB0_13;
	mul.lo.s32 	%r2, %r18, %r1;
	and.b32  	%r3, %r18, 15;
	setp.lt.u32 	%p2, %r18, 16;
	mov.b32 	%r25, 0;
	@%p2 bra 	$L__BB0_4;
	and.b32  	%r25, %r18, 2147483632;
	neg.s32 	%r23, %r25;
	add.s64 	%rd47, %rd2, 64;
	mul.wide.u32 	%rd24, %r2, 8;
	add.s64 	%rd25, %rd24, %rd1;
	add.s64 	%rd46, %rd25, 64;
$L__BB0_3:
	.pragma "nounroll";
	ld.global.f64 	%fd11, [%rd47+-64];
	ld.global.f64 	%fd12, [%rd46+-64];
	fma.rn.f64 	%fd13, %fd11, %fd12, %fd95;
	st.global.f64 	[%rd3], %fd13;
	ld.global.f64 	%fd14, [%rd47+-56];
	ld.global.f64 	%fd15, [%rd46+-56];
	fma.rn.f64 	%fd16, %fd14, %fd15, %fd13;
	st.global.f64 	[%rd3], %fd16;
	ld.global.f64 	%fd17, [%rd47+-48];
	ld.global.f64 	%fd18, [%rd46+-48];
	fma.rn.f64 	%fd19, %fd17, %fd18, %fd16;
	st.global.f64 	[%rd3], %fd19;
	ld.global.f64 	%fd20, [%rd47+-40];
	ld.global.f64 	%fd21, [%rd46+-40];
	fma.rn.f64 	%fd22, %fd20, %fd21, %fd19;
	st.global.f64 	[%rd3], %fd22;
	ld.global.f64 	%fd23, [%rd47+-32];
	ld.global.f64 	%fd24, [%rd46+-32];
	fma.rn.f64 	%fd25, %fd23, %fd24, %fd22;
	st.global.f64 	[%rd3], %fd25;
	ld.global.f64 	%fd26, [%rd47+-24];
	ld.global.f64 	%fd27, [%rd46+-24];
	fma.rn.f64 	%fd28, %fd26, %fd27, %fd25;
	st.global.f64 	[%rd3], %fd28;
	ld.global.f64 	%fd29, [%rd47+-16];
	ld.global.f64 	%fd30, [%rd46+-16];
	fma.rn.f64 	%fd31, %fd29, %fd30, %fd28;
	st.global.f64 	[%rd3], %fd31;
	ld.global.f64 	%fd32, [%rd47+-8];
	ld.global.f64 	%fd33, [%rd46+-8];
	fma.rn.f64 	%fd34, %fd32, %fd33, %fd31;
	st.global.f64 	[%rd3], %fd34;
	ld.global.f64 	%fd35, [%rd47];
	ld.global.f64 	%fd36, [%rd46];
	fma.rn.f64 	%fd37, %fd35, %fd36, %fd34;
	st.global.f64 	[%rd3], %fd37;
	ld.global.f64 	%fd38, [%rd47+8];
	ld.global.f64 	%fd39, [%rd46+8];
	fma.rn.f64 	%fd40, %fd38, %fd39, %fd37;
	st.global.f64 	[%rd3], %fd40;
	ld.global.f64 	%fd41, [%rd47+16];
	ld.global.f64 	%fd42, [%rd46+16];
	fma.rn.f64 	%fd43, %fd41, %fd42, %fd40;
	st.global.f64 	[%rd3], %fd43;
	ld.global.f64 	%fd44, [%rd47+24];
	ld.global.f64 	%fd45, [%rd46+24];
	fma.rn.f64 	%fd46, %fd44, %fd45, %fd43;
	st.global.f64 	[%rd3], %fd46;
	ld.global.f64 	%fd47, [%rd47+32];
	ld.global.f64 	%fd48, [%rd46+32];
	fma.rn.f64 	%fd49, %fd47, %fd48, %fd46;
	st.global.f64 	[%rd3], %fd49;
	ld.global.f64 	%fd50, [%rd47+40];
	ld.global.f64 	%fd51, [%rd46+40];
	fma.rn.f64 	%fd52, %fd50, %fd51, %fd49;
	st.global.f64 	[%rd3], %fd52;
	ld.global.f64 	%fd53, [%rd47+48];
	ld.global.f64 	%fd54, [%rd46+48];
	fma.rn.f64 	%fd55, %fd53, %fd54, %fd52;
	st.global.f64 	[%rd3], %fd55;
	ld.global.f64 	%fd56, [%rd47+56];
	ld.global.f64 	%fd57, [%rd46+56];
	fma.rn.f64 	%fd95, %fd56, %fd57, %fd55;
	st.global.f64 	[%rd3], %fd95;
	add.s32 	%r23, %r23, 16;
	add.s64 	%rd47, %rd47, 128;
	add.s64 	%rd46, %rd46, 128;
	setp.ne.s32 	%p3, %r23, 0;
	@%p3 bra 	$L__BB0_3;
$L__BB0_4:
	setp.eq.s32 	%p4, %r3, 0;
	@%p4 bra 	$L__BB0_13;
	and.b32  	%r9, %r18, 7;
	setp.lt.u32 	%p5, %r3, 8;
	@%p5 bra 	$L__BB0_7;
	cvt.u64.u32 	%rd26, %r25;
	mul.wide.u32 	%rd27, %r25, 8;
	add.s64 	%rd28, %rd2, %rd27;
	ld.global.f64 	%fd58, [%rd28];
	add.s32 	%r20, %r25, %r2;
	mul.wide.u32 	%rd29, %r20, 8;
	add.s64 	%rd30, %rd1, %rd29;
	ld.global.f64 	%fd59, [%rd30];
	fma.rn.f64 	%fd60, %fd58, %fd59, %fd95;
	st.global.f64 	[%rd3], %fd60;
	ld.global.f64 	%fd61, [%rd28+8];
	cvt.u64.u32 	%rd31, %r2;
	add.s64 	%rd32, %rd26, %rd31;
	shl.b64 	%rd33, %rd32, 3;
	add.s64 	%rd34, %rd1, %rd33;
	ld.global.f64 	%fd62, [%rd34+8];
	fma.rn.f64 	%fd63, %fd61, %fd62, %fd60;
	st.global.f64 	[%rd3], %fd63;
	ld.global.f64 	%fd64, [%rd28+16];
	ld.global.f64 	%fd65, [%rd34+16];
	fma.rn.f64 	%fd66, %fd64, %fd65, %fd63;
	st.global.f64 	[%rd3], %fd66;
	ld.global.f64 	%fd67, [%rd28+24];
	ld.global.f64 	%fd68, [%rd34+24];
	fma.rn.f64 	%fd69, %fd67, %fd68, %fd66;
	st.global.f64 	[%rd3], %fd69;
	ld.global.f64 	%fd70, [%rd28+32];
	ld.global.f64 	%fd71, [%rd34+32];
	fma.rn.f64 	%fd72, %fd70, %fd71, %fd69;
	st.global.f64 	[%rd3], %fd72;
	ld.global.f64 	%fd73, [%rd28+40];
	ld.global.f64 	%fd74, [%rd34+40];
	fma.rn.f64 	%fd75, %fd73, %fd74, %fd72;
	st.global.f64 	[%rd3], %fd75;
	ld.global.f64 	%fd76, [%rd28+48];
	ld.global.f64 	%fd77, [%rd34+48];
	fma.rn.f64 	%fd78, %fd76, %fd77, %fd75;
	st.global.f64 	[%rd3], %fd78;
	ld.global.f64 	%fd79, [%rd28+56];
	ld.global.f64 	%fd80, [%rd34+56];
	fma.rn.f64 	%fd95, %fd79, %fd80, %fd78;
	st.global.f64 	[%rd3], %fd95;
	add.s32 	%r25, %r25, 8;
$L__BB0_7:
	setp.eq.s32 	%p6, %r9, 0;
	@%p6 bra 	$L__BB0_13;
	and.b32  	%r12, %r18, 3;
	setp.lt.u32 	%p7, %r9, 4;
	@%p7 bra 	$L__BB0_10;
	cvt.u64.u32 	%rd35, %r25;
	mul.wide.u32 	%rd36, %r25, 8;
	add.s64 	%rd37, %rd2, %rd36;
	ld.global.f64 	%fd81, [%rd37];
	add.s32 	%r21, %r25, %r2;
	mul.wide.u32 	%rd38, %r21, 8;
	add.s64 	%rd39, %rd1, %rd38;
	ld.global.f64 	%fd82, [%rd39];
	fma.rn.f64 	%fd83, %fd81, %fd82, %fd95;
	st.global.f64 	[%rd3], %fd83;
	ld.global.f64 	%fd84, [%rd37+8];
	cvt.u64.u32 	%rd40, %r2;
	add.s64 	%rd41, %rd35, %rd40;
	shl.b64 	%rd42, %rd41, 3;
	add.s64 	%rd43, %rd1, %rd42;
	ld.global.f64 	%fd85, [%rd43+8];
	fma.rn.f64 	%fd86, %fd84, %fd85, %fd83;
	st.global.f64 	[%rd3], %fd86;
	ld.global.f64 	%fd87, [%rd37+16];
	ld.global.f64 	%fd88, [%rd43+16];
	fma.rn.f64 	%fd89, %fd87, %fd88, %fd86;
	st.global.f64 	[%rd3], %fd89;
	ld.global.f64 	%fd90, [%rd37+24];
	ld.global.f64 	%fd91, [%rd43+24];
	fma.rn.f64 	%fd95, %fd90, %fd91, %fd89;
	st.global.f64 	[%rd3], %fd95;
	add.s32 	%r25, %r25, 4;
$L__BB0_10:
	setp.eq.s32 	%p8, %r12, 0;
	@%p8 bra 	$L__BB0_13;
	add.s32 	%r22, %r25, %r2;
	mul.wide.u32 	%rd44, %r22, 8;
	add.s64 	%rd49, %rd1, %rd44;
	mul.wide.u32 	%rd45, %r25, 8;
	add.s64 	%rd48, %rd2, %rd45;
	neg.s32 	%r27, %r12;
$L__BB0_12:
	.pragma "nounroll";
	ld.global.f64 	%fd92, [%rd48];
	ld.global.f64 	%fd93, [%rd49];
	fma.rn.f64 	%fd95, %fd92, %fd93, %fd95;
	st.global.f64 	[%rd3], %fd95;
	add.s64 	%rd49, %rd49, 8;
	add.s64 	%rd48, %rd48, 8;
	add.s32 	%r27, %r27, 1;
	setp.ne.s32 	%p9, %r27, 0;
	@%p9 bra 	$L__BB0_12;
$L__BB0_13:
	ret;

}


// ===== COMPILED SASS (sm_100) =====

	.target	sm_100

	.elftype	@"ET_EXEC"


//--------------------- .note.nv.tkinfo           --------------------------
	.section	.note.nv.tkinfo,"",@"SHT_NOTE"
	.sectionflags	@"SHF_NOTE_NV_TKINFO"
	.tkinfo
        /*0018*/ 	.word	0x00000002
        /*0030*/ 	.string	""
        /*0030*/ 	.string	"ptxas"
        /*0030*/ 	.string	"Cuda compilation tools, release 13.0, V13.0.88"
        /*0030*/ 	.string	"Build cuda_13.0.r13.0/compiler.36424714_0"
        /*0030*/ 	.string	"-arch sm_100 -m 64 "



//--------------------- .note.nv.cuinfo           --------------------------
	.section	.note.nv.cuinfo,"",@"SHT_NOTE"
	.sectionflags	@"SHF_NOTE_NV_CUINFO"
        /*0018*/ 	.short	0x0002
        /*001a*/ 	.short	0x0064
        /*001c*/ 	.short	0x0082
	.zero		2


//--------------------- .nv.info                  --------------------------
	.section	.nv.info,"",@"SHT_CUDA_INFO"
	.align	4


	//----- nvinfo : EIATTR_REGCOUNT
	.align		4
        /*0000*/ 	.byte	0x04, 0x2f
        /*0002*/ 	.short	(.L_1 - .L_0)
	.align		4
.L_0:
        /*0004*/ 	.word	index@(_Z14layerInfKernelPdS_iS_iS_)
        /*0008*/ 	.word	0x00000018


	//----- nvinfo : EIATTR_FRAME_SIZE
	.align		4
.L_1:
        /*000c*/ 	.byte	0x04, 0x11
        /*000e*/ 	.short	(.L_3 - .L_2)
	.align		4
.L_2:
        /*0010*/ 	.word	index@(_Z14layerInfKernelPdS_iS_iS_)
        /*0014*/ 	.word	0x00000000


	//----- nvinfo : EIATTR_MIN_STACK_SIZE
	.align		4
.L_3:
        /*0018*/ 	.byte	0x04, 0x12
        /*001a*/ 	.short	(.L_5 - .L_4)
	.align		4
.L_4:
        /*001c*/ 	.word	index@(_Z14layerInfKernelPdS_iS_iS_)
        /*0020*/ 	.word	0x00000000
.L_5:


//--------------------- .nv.compat                --------------------------
	.section	.nv.compat,"",@"SHT_CUDA_COMPAT_INFO"
	.align	4
        /*0000*/ 	.byte	0x02, 0x09, 0x00, 0x00, 0x02, 0x02, 0x01, 0x00, 0x02, 0x05, 0x05, 0x00, 0x03, 0x07, 0x01, 0x01
        /*0010*/ 	.byte	0x02, 0x03, 0x00, 0x00, 0x02, 0x06, 0x01, 0x00, 0x04, 0x0b, 0x08, 0x00, 0x01, 0x00, 0x00, 0x00
        /*0020*/ 	.byte	0x00, 0x00, 0x00, 0x00


//--------------------- .nv.info._Z14layerInfKernelPdS_iS_iS_ --------------------------
	.section	.nv.info._Z14layerInfKernelPdS_iS_iS_,"",@"SHT_CUDA_INFO"
	.sectionflags	@""
	.align	4


	//----- nvinfo : EIATTR_CUDA_API_VERSION
	.align		4
        /*0000*/ 	.byte	0x04, 0x37
        /*0002*/ 	.short	(.L_7 - .L_6)
.L_6:
        /*0004*/ 	.word	0x00000082


	//----- nvinfo : EIATTR_KPARAM_INFO
	.align		4
.L_7:
        /*0008*/ 	.byte	0x04, 0x17
        /*000a*/ 	.short	(.L_9 - .L_8)
.L_8:
        /*000c*/ 	.word	0x00000000
        /*0010*/ 	.short	0x0005
        /*0012*/ 	.short	0x0028
        /*0014*/ 	.byte	0x00, 0xf5, 0x21, 0x00


	//----- nvinfo : EIATTR_KPARAM_INFO
	.align		4
.L_9:
        /*0018*/ 	.byte	0x04, 0x17
        /*001a*/ 	.short	(.L_11 - .L_10)
.L_10:
        /*001c*/ 	.word	0x00000000
        /*0020*/ 	.short	0x0004
        /*0022*/ 	.short	0x0020
        /*0024*/ 	.byte	0x00, 0xf0, 0x11, 0x00


	//----- nvinfo : EIATTR_KPARAM_INFO
	.align		4
.L_11:
        /*0028*/ 	.byte	0x04, 0x17
        /*002a*/ 	.short	(.L_13 - .L_12)
.L_12:
        /*002c*/ 	.word	0x00000000
        /*0030*/ 	.short	0x0003
        /*0032*/ 	.short	0x0018
        /*0034*/ 	.byte	0x00, 0xf5, 0x21, 0x00


	//----- nvinfo : EIATTR_KPARAM_INFO
	.align		4
.L_13:
        /*0038*/ 	.byte	0x04, 0x17
        /*003a*/ 	.short	(.L_15 - .L_14)
.L_14:
        /*003c*/ 	.word	0x00000000
        /*0040*/ 	.short	0x0002
        /*0042*/ 	.short	0x0010
        /*0044*/ 	.byte	0x00, 0xf0, 0x11, 0x00


	//----- nvinfo : EIATTR_KPARAM_INFO
	.align		4
.L_15:
        /*0048*/ 	.byte	0x04, 0x17
        /*004a*/ 	.short	(.L_17 - .L_16)
.L_16:
        /*004c*/ 	.word	0x00000000
        /*0050*/ 	.short	0x0001
        /*0052*/ 	.short	0x0008
        /*0054*/ 	.byte	0x00, 0xf5, 0x21, 0x00


	//----- nvinfo : EIATTR_KPARAM_INFO
	.align		4
.L_17:
        /*0058*/ 	.byte	0x04, 0x17
        /*005a*/ 	.short	(.L_19 - .L_18)
.L_18:
        /*005c*/ 	.word	0x00000000
        /*0060*/ 	.short	0x0000
        /*0062*/ 	.short	0x0000
        /*0064*/ 	.byte	0x00, 0xf5, 0x21, 0x00


	//----- nvinfo : EIATTR_SPARSE_MMA_MASK
	.align		4
.L_19:
        /*0068*/ 	.byte	0x03, 0x50
        /*006a*/ 	.short	0x0000


	//----- nvinfo : EIATTR_MAXREG_COUNT
	.align		4
        /*006c*/ 	.byte	0x03, 0x1b
        /*006e*/ 	.short	0x00ff


	//----- nvinfo : EIATTR_MERCURY_ISA_VERSION
	.align		4
        /*0070*/ 	.byte	0x03, 0x5f
        /*0072*/ 	.short	0x0101


	//----- nvinfo : EIATTR_VRC_CTA_INIT_COUNT
	.align		4
        /*0074*/ 	.byte	0x02, 0x4a
	.zero		1
	.zero		1


	//----- nvinfo : EIATTR_EXIT_INSTR_OFFSETS
	.align		4
        /*0078*/ 	.byte	0x04, 0x1c
        /*007a*/ 	.short	(.L_21 - .L_20)


	//   ....[0]....
.L_20:
        /*007c*/ 	.word	0x000000b0


	//   ....[1]....
        /*0080*/ 	.word	0x00000680


	//   ....[2]....
        /*0084*/ 	.word	0x00000980


	//   ....[3]....
        /*0088*/ 	.word	0x00000b80


	//   ....[4]....
        /*008c*/ 	.word	0x00000d00


	//----- nvinfo : EIATTR_CBANK_PARAM_SIZE
	.align		4
.L_21:
        /*0090*/ 	.byte	0x03, 0x19
        /*0092*/ 	.short	0x0030


	//----- nvinfo : EIATTR_PARAM_CBANK
	.align		4
        /*0094*/ 	.byte	0x04, 0x0a
        /*0096*/ 	.short	(.L_23 - .L_22)
	.align		4
.L_22:
        /*0098*/ 	.word	index@(.nv.constant0._Z14layerInfKernelPdS_iS_iS_)
        /*009c*/ 	.short	0x0380
        /*009e*/ 	.short	0x0030


	//----- nvinfo : EIATTR_SW_WAR
	.align		4
.L_23:
        /*00a0*/ 	.byte	0x04, 0x36
        /*00a2*/ 	.short	(.L_25 - .L_24)
.L_24:
        /*00a4*/ 	.word	0x00000008
.L_25:


//--------------------- .nv.callgraph             --------------------------
	.section	.nv.callgraph,"",@"SHT_CUDA_CALLGRAPH"
	.align	4
	.sectionentsize	8
	.align		4
        /*0000*/ 	.word	0x00000000
	.align		4
        /*0004*/ 	.word	0xffffffff
	.align		4
        /*0008*/ 	.word	0x00000000
	.align		4
        /*000c*/ 	.word	0xfffffffe
	.align		4
        /*0010*/ 	.word	0x00000000
	.align		4
        /*0014*/ 	.word	0xfffffffd
	.align		4
        /*0018*/ 	.word	0x00000000
	.align		4
        /*001c*/ 	.word	0xfffffffc


//--------------------- .text._Z14layerInfKernelPdS_iS_iS_ --------------------------
	.section	.text._Z14layerInfKernelPdS_iS_iS_,"ax",@progbits
	.align	128
        .global         _Z14layerInfKernelPdS_iS_iS_
        .type           _Z14layerInfKernelPdS_iS_iS_,@function
        .size           _Z14layerInfKernelPdS_iS_iS_,(.L_x_6 - _Z14layerInfKernelPdS_iS_iS_)
        .other          _Z14layerInfKernelPdS_iS_iS_,@"STO_CUDA_ENTRY STV_DEFAULT"
_Z14layerInfKernelPdS_iS_iS_:
.text._Z14layerInfKernelPdS_iS_iS_:
[----:B------:R-:W-:Y:S01]  /*0000*/  LDC R1, c[0x0][0x37c] ;  /* 0x0000df00ff017b82 */ /* 0x000fe20000000800 */
[----:B------:R-:W0:Y:S07]  /*0010*/  S2R R7, SR_CTAID.X ;  /* 0x0000000000077919 */ /* 0x000e2e0000002500 */
[----:B------:R-:W0:Y:S01]  /*0020*/  LDC.64 R4, c[0x0][0x388] ;  /* 0x0000e200ff047b82 */ /* 0x000e220000000a00 */
[----:B------:R-:W1:Y:S07]  /*0030*/  LDCU.64 UR6, c[0x0][0x358] ;  /* 0x00006b00ff0677ac */ /* 0x000e6e0008000a00 */
[----:B------:R-:W2:Y:S08]  /*0040*/  LDC R6, c[0x0][0x3a0] ;  /* 0x0000e800ff067b82 */ /* 0x000eb00000000800 */
[----:B------:R-:W3:Y:S01]  /*0050*/  LDC.64 R2, c[0x0][0x3a8] ;  /* 0x0000ea00ff027b82 */ /* 0x000ee20000000a00 */
[----:B0-----:R-:W-:-:S06]  /*0060*/  IMAD.WIDE.U32 R4, R7, 0x8, R4 ;  /* 0x0000000807047825 */ /* 0x001fcc00078e0004 */
[----:B-1----:R-:W4:Y:S01]  /*0070*/  LDG.E.64 R4, desc[UR6][R4.64] ;  /* 0x0000000604047981 */ /* 0x002f22000c1e1b00 */
[----:B--2---:R-:W-:Y:S01]  /*0080*/  ISETP.GE.AND P0, PT, R6, 0x1, PT ;  /* 0x000000010600780c */ /* 0x004fe20003f06270 */
[----:B---3--:R-:W-:-:S05]  /*0090*/  IMAD.WIDE.U32 R2, R7, 0x8, R2 ;  /* 0x0000000807027825 */ /* 0x008fca00078e0002 */
[----:B----4-:R0:W-:Y:S07]  /*00a0*/  STG.E.64 desc[UR6][R2.64], R4 ;  /* 0x0000000402007986 */ /* 0x0101ee000c101b06 */
[----:B------:R-:W-:Y:S05]  /*00b0*/  @!P0 EXIT ;  /* 0x000000000000894d */ /* 0x000fea0003800000 */
[C---:B------:R-:W-:Y:S01]  /*00c0*/  ISETP.GE.U32.AND P1, PT, R6.reuse, 0x10, PT ;  /* 0x000000100600780c */ /* 0x040fe20003f26070 */
[----:B------:R-:W-:Y:S01]  /*00d0*/  IMAD R0, R7, R6, RZ ;  /* 0x0000000607007224 */ /* 0x000fe200078e02ff */
[----:B------:R-:W-:Y:S01]  /*00e0*/  LOP3.LUT R13, R6, 0xf, RZ, 0xc0, !PT ;  /* 0x0000000f060d7812 */ /* 0x000fe200078ec0ff */
[----:B------:R-:W-:-:S03]  /*00f0*/  IMAD.MOV.U32 R7, RZ, RZ, RZ ;  /* 0x000000ffff077224 */ /* 0x000fc600078e00ff */
[----:B------:R-:W-:-:S07]  /*0100*/  ISETP.NE.AND P0, PT, R13, RZ, PT ;  /* 0x000000ff0d00720c */ /* 0x000fce0003f05270 */
[----:B------:R-:W-:Y:S06]  /*0110*/  @!P1 BRA `(.L_x_0) ;  /* 0x0000000400589947 */ /* 0x000fec0003800000 */
[----:B------:R-:W1:Y:S01]  /*0120*/  LDC.64 R8, c[0x0][0x380] ;  /* 0x0000e000ff087b82 */ /* 0x000e620000000a00 */
[----:B------:R-:W2:Y:S01]  /*0130*/  LDCU.64 UR4, c[0x0][0x398] ;  /* 0x00007300ff0477ac */ /* 0x000ea20008000a00 */
[----:B------:R-:W-:-:S05]  /*0140*/  LOP3.LUT R7, R6, 0x7ffffff0, RZ, 0xc0, !PT ;  /* 0x7ffffff006077812 */ /* 0x000fca00078ec0ff */
[----:B------:R-:W-:Y:S01]  /*0150*/  IMAD.MOV R12, RZ, RZ, -R7 ;  /* 0x000000ffff0c7224 */ /* 0x000fe200078e0a07 */
[----:B--2---:R-:W-:-:S04]  /*0160*/  UIADD3 UR4, UP0, UPT, UR4, 0x40, URZ ;  /* 0x0000004004047890 */ /* 0x004fc8000ff1e0ff */
[----:B------:R-:W-:Y:S01]  /*0170*/  UIADD3.X UR5, UPT, UPT, URZ, UR5, URZ, UP0, !UPT ;  /* 0x00000005ff057290 */ /* 0x000fe200087fe4ff */
[----:B-1----:R-:W-:Y:S01]  /*0180*/  IMAD.WIDE.U32 R8, R0, 0x8, R8 ;  /* 0x0000000800087825 */ /* 0x002fe200078e0008 */
[----:B------:R-:W-:Y:S02]  /*0190*/  MOV R18, UR4 ;  /* 0x0000000400127c02 */ /* 0x000fe40008000f00 */
[----:B------:R-:W-:Y:S02]  /*01a0*/  IADD3 R14, P1, PT, R8, 0x40, RZ ;  /* 0x00000040080e7810 */ /* 0x000fe40007f3e0ff */
[----:B------:R-:W-:-:S03]  /*01b0*/  IMAD.U32 R19, RZ, RZ, UR5 ;  /* 0x00000005ff137e24 */ /* 0x000fc6000f8e00ff */
[----:B------:R-:W-:-:S08]  /*01c0*/  IMAD.X R15, RZ, RZ, R9, P1 ;  /* 0x000000ffff0f7224 */ /* 0x000fd000008e0609 */
.L_x_1:
[----:B------:R-:W-:Y:S01]  /*01d0*/  IMAD.MOV.U32 R8, RZ, RZ, R18 ;  /* 0x000000ffff087224 */ /* 0x000fe200078e0012 */
[----:B------:R-:W-:Y:S01]  /*01e0*/  MOV R9, R19 ;  /* 0x0000001300097202 */ /* 0x000fe20000000f00 */
[----:B------:R-:W-:Y:S02]  /*01f0*/  IMAD.MOV.U32 R10, RZ, RZ, R14 ;  /* 0x000000ffff0a7224 */ /* 0x000fe400078e000e */
[----:B------:R-:W-:Y:S02]  /*0200*/  IMAD.MOV.U32 R11, RZ, RZ, R15 ;  /* 0x000000ffff0b7224 */ /* 0x000fe400078e000f */
[----:B------:R-:W2:Y:S04]  /*0210*/  LDG.E.64 R14, desc[UR6][R8.64+-0x40] ;  /* 0xffffc006080e7981 */ /* 0x000ea8000c1e1b00 */
[----:B----4-:R-:W2:Y:S02]  /*0220*/  LDG.E.64 R16, desc[UR6][R10.64+-0x40] ;  /* 0xffffc0060a107981 */ /* 0x010ea4000c1e1b00 */
[----:B--2---:R-:W-:-:S07]  /*0230*/  DFMA R14, R14, R16, R4 ;  /* 0x000000100e0e722b */ /* 0x004fce0000000004 */
[----:B------:R1:W-:Y:S04]  /*0240*/  STG.E.64 desc[UR6][R2.64], R14 ;  /* 0x0000000e02007986 */ /* 0x0003e8000c101b06 */
[----:B0-----:R-:W2:Y:S04]  /*0250*/  LDG.E.64 R4, desc[UR6][R8.64+-0x38] ;  /* 0xffffc80608047981 */ /* 0x001ea8000c1e1b00 */
[----:B------:R-:W2:Y:S02]  /*0260*/  LDG.E.64 R16, desc[UR6][R10.64+-0x38] ;  /* 0xffffc8060a107981 */ /* 0x000ea4000c1e1b00 */
[----:B--2---:R-:W-:-:S07]  /*0270*/  DFMA R4, R4, R16, R14 ;  /* 0x000000100404722b */ /* 0x004fce000000000e */
[----:B------:R0:W-:Y:S04]  /*0280*/  STG.E.64 desc[UR6][R2.64], R4 ;  /* 0x0000000402007986 */ /* 0x0001e8000c101b06 */
[----:B------:R-:W2:Y:S04]  /*0290*/  LDG.E.64 R16, desc[UR6][R8.64+-0x30] ;  /* 0xffffd00608107981 */ /* 0x000ea8000c1e1b00 */
[----:B------:R-:W2:Y:S02]  /*02a0*/  LDG.E.64 R18, desc[UR6][R10.64+-0x30] ;  /* 0xffffd0060a127981 */ /* 0x000ea4000c1e1b00 */
[----:B--2---:R-:W-:-:S07]  /*02b0*/  DFMA R16, R16, R18, R4 ;  /* 0x000000121010722b */ /* 0x004fce0000000004 */
[----:B------:R2:W-:Y:S04]  /*02c0*/  STG.E.64 desc[UR6][R2.64], R16 ;  /* 0x0000001002007986 */ /* 0x0005e8000c101b06 */
[----:B------:R-:W3:Y:S04]  /*02d0*/  LDG.E.64 R18, desc[UR6][R8.64+-0x28] ;  /* 0xffffd80608127981 */ /* 0x000ee8000c1e1b00 */
[----:B------:R-:W3:Y:S02]  /*02e0*/  LDG.E.64 R20, desc[UR6][R10.64+-0x28] ;  /* 0xffffd8060a147981 */ /* 0x000ee4000c1e1b00 */
[----:B---3--:R-:W-:-:S07]  /*02f0*/  DFMA R18, R18, R20, R16 ;  /* 0x000000141212722b */ /* 0x008fce0000000010 */
[----:B------:R3:W-:Y:S04]  /*0300*/  STG.E.64 desc[UR6][R2.64], R18 ;  /* 0x0000001202007986 */ /* 0x0007e8000c101b06 */
[----:B-1----:R-:W4:Y:S04]  /*0310*/  LDG.E.64 R14, desc[UR6][R8.64+-0x20] ;  /* 0xffffe006080e7981 */ /* 0x002f28000c1e1b00 */
[----:B------:R-:W4:Y:S02]  /*0320*/  LDG.E.64 R20, desc[UR6][R10.64+-0x20] ;  /* 0xffffe0060a147981 */ /* 0x000f24000c1e1b00 */
[----:B----4-:R-:W-:-:S07]  /*0330*/  DFMA R14, R14, R20, R18 ;  /* 0x000000140e0e722b */ /* 0x010fce0000000012 */
[----:B------:R1:W-:Y:S04]  /*0340*/  STG.E.64 desc[UR6][R2.64], R14 ;  /* 0x0000000e02007986 */ /* 0x0003e8000c101b06 */
[----:B0-----:R-:W4:Y:S04]  /*0350*/  LDG.E.64 R4, desc[UR6][R8.64+-0x18] ;  /* 0xffffe80608047981 */ /* 0x001f28000c1e1b00 */
[----:B------:R-:W4:Y:S02]  /*0360*/  LDG.E.64 R20, desc[UR6][R10.64+-0x18] ;  /* 0xffffe8060a147981 */ /* 0x000f24000c1e1b00 */
[----:B----4-:R-:W-:-:S07]  /*0370*/  DFMA R4, R4, R20, R14 ;  /* 0x000000140404722b */ /* 0x010fce000000000e */
[----:B------:R0:W-:Y:S04]  /*0380*/  STG.E.64 desc[UR6][R2.64], R4 ;  /* 0x0000000402007986 */ /* 0x0001e8000c101b06 */
[----:B--2---:R-:W2:Y:S04]  /*0390*/  LDG.E.64 R16, desc[UR6][R8.64+-0x10] ;  /* 0xfffff00608107981 */ /* 0x004ea8000c1e1b00 */
[----:B------:R-:W2:Y:S02]  /*03a0*/  LDG.E.64 R20, desc[UR6][R10.64+-0x10] ;  /* 0xfffff0060a147981 */ /* 0x000ea4000c1e1b00 */
[----:B--2---:R-:W-:-:S07]  /*03b0*/  DFMA R16, R16, R20, R4 ;  /* 0x000000141010722b */ /* 0x004fce0000000004 */
[----:B------:R2:W-:Y:S04]  /*03c0*/  STG.E.64 desc[UR6][R2.64], R16 ;  /* 0x0000001002007986 */ /* 0x0005e8000c101b06 */
[----:B---3--:R-:W3:Y:S04]  /*03d0*/  LDG.E.64 R18, desc[UR6][R8.64+-0x8] ;  /* 0xfffff80608127981 */ /* 0x008ee8000c1e1b00 */
        /* <DEDUP_REMOVED lines=27> */
[----:B------:R-:W5:Y:S04]  /*0590*/  LDG.E.64 R4, desc[UR6][R8.64+0x30] ;  /* 0x0000300608047981 */ /* 0x000f68000c1e1b00 */
[----:B--2---:R-:W5:Y:S01]  /*05a0*/  LDG.E.64 R16, desc[UR6][R10.64+0x30] ;  /* 0x000030060a107981 */ /* 0x004f62000c1e1b00 */
[----:B------:R-:W-:Y:S01]  /*05b0*/  IADD3 R12, PT, PT, R12, 0x10, RZ ;  /* 0x000000100c0c7810 */ /* 0x000fe20007ffe0ff */
[----:B-----5:R-:W-:-:S07]  /*05c0*/  DFMA R16, R4, R16, R20 ;  /* 0x000000100410722b */ /* 0x020fce0000000014 */
[----:B------:R4:W-:Y:S04]  /*05d0*/  STG.E.64 desc[UR6][R2.64], R16 ;  /* 0x0000001002007986 */ /* 0x0009e8000c101b06 */
[----:B------:R-:W2:Y:S04]  /*05e0*/  LDG.E.64 R4, desc[UR6][R8.64+0x38] ;  /* 0x0000380608047981 */ /* 0x000ea8000c1e1b00 */
[----:B---3--:R-:W2:Y:S01]  /*05f0*/  LDG.E.64 R18, desc[UR6][R10.64+0x38] ;  /* 0x000038060a127981 */ /* 0x008ea2000c1e1b00 */
[----:B------:R-:W-:Y:S02]  /*0600*/  ISETP.NE.AND P1, PT, R12, RZ, PT ;  /* 0x000000ff0c00720c */ /* 0x000fe40003f25270 */
[----:B-1----:R-:W-:-:S05]  /*0610*/  IADD3 R14, P3, PT, R10, 0x80, RZ ;  /* 0x000000800a0e7810 */ /* 0x002fca0007f7e0ff */
[----:B------:R-:W-:Y:S01]  /*0620*/  IMAD.X R15, RZ, RZ, R11, P3 ;  /* 0x000000ffff0f7224 */ /* 0x000fe200018e060b */
[----:B--2---:R-:W-:Y:S01]  /*0630*/  DFMA R4, R4, R18, R16 ;  /* 0x000000120404722b */ /* 0x004fe20000000010 */
[----:B------:R-:W-:-:S06]  /*0640*/  IADD3 R18, P2, PT, R8, 0x80, RZ ;  /* 0x0000008008127810 */ /* 0x000fcc0007f5e0ff */
[----:B------:R4:W-:Y:S01]  /*0650*/  STG.E.64 desc[UR6][R2.64], R4 ;  /* 0x0000000402007986 */ /* 0x0009e2000c101b06 */
[----:B------:R-:W-:Y:S01]  /*0660*/  IMAD.X R19, RZ, RZ, R9, P2 ;  /* 0x000000ffff137224 */ /* 0x000fe200010e0609 */
[----:B------:R-:W-:Y:S06]  /*0670*/  @P1 BRA `(.L_x_1) ;  /* 0xfffffff800d41947 */ /* 0x000fec000383ffff */
.L_x_0:
[----:B------:R-:W-:Y:S05]  /*0680*/  @!P0 EXIT ;  /* 0x000000000000894d */ /* 0x000fea0003800000 */
[----:B------:R-:W-:Y:S02]  /*0690*/  ISETP.GE.U32.AND P0, PT, R13, 0x8, PT ;  /* 0x000000080d00780c */ /* 0x000fe40003f06070 */
[----:B------:R-:W-:-:S04]  /*06a0*/  LOP3.LUT R18, R6, 0x7, RZ, 0xc0, !PT ;  /* 0x0000000706127812 */ /* 0x000fc800078ec0ff */
[----:B------:R-:W-:-:S07]  /*06b0*/  ISETP.NE.AND P1, PT, R18, RZ, PT ;  /* 0x000000ff1200720c */ /* 0x000fce0003f25270 */
[----:B------:R-:W-:Y:S06]  /*06c0*/  @!P0 BRA `(.L_x_2) ;  /* 0x0000000000ac8947 */ /* 0x000fec0003800000 */
[----:B------:R-:W1:Y:S01]  /*06d0*/  LDC.64 R14, c[0x0][0x380] ;  /* 0x0000e000ff0e7b82 */ /* 0x000e620000000a00 */
[----:B------:R-:W-:-:S07]  /*06e0*/  IADD3 R11, PT, PT, R0, R7, RZ ;  /* 0x00000007000b7210 */ /* 0x000fce0007ffe0ff */
[----:B------:R-:W2:Y:S08]  /*06f0*/  LDC.64 R8, c[0x0][0x398] ;  /* 0x0000e600ff087b82 */ /* 0x000eb00000000a00 */
[----:B----4-:R-:W3:Y:S01]  /*0700*/  LDC.64 R20, c[0x0][0x380] ;  /* 0x0000e000ff147b82 */ /* 0x010ee20000000a00 */
[----:B-1----:R-:W-:-:S06]  /*0710*/  IMAD.WIDE.U32 R14, R11, 0x8, R14 ;  /* 0x000000080b0e7825 */ /* 0x002fcc00078e000e */
[----:B------:R-:W4:Y:S01]  /*0720*/  LDG.E.64 R14, desc[UR6][R14.64] ;  /* 0x000000060e0e7981 */ /* 0x000f22000c1e1b00 */
[----:B--2---:R-:W-:-:S05]  /*0730*/  IMAD.WIDE.U32 R8, R7, 0x8, R8 ;  /* 0x0000000807087825 */ /* 0x004fca00078e0008 */
[----:B------:R-:W4:Y:S01]  /*0740*/  LDG.E.64 R12, desc[UR6][R8.64] ;  /* 0x00000006080c7981 */ /* 0x000f22000c1e1b00 */
[----:B------:R-:W-:-:S05]  /*0750*/  IADD3 R11, P0, PT, R0, R7, RZ ;  /* 0x00000007000b7210 */ /* 0x000fca0007f1e0ff */
[----:B------:R-:W-:Y:S01]  /*0760*/  IMAD.X R16, RZ, RZ, RZ, P0 ;  /* 0x000000ffff107224 */ /* 0x000fe200000e06ff */
[----:B---3--:R-:W-:-:S04]  /*0770*/  LEA R10, P0, R11, R20, 0x3 ;  /* 0x000000140b0a7211 */ /* 0x008fc800078018ff */
[----:B------:R-:W-:Y:S01]  /*0780*/  LEA.HI.X R11, R11, R21, R16, 0x3, P0 ;  /* 0x000000150b0b7211 */ /* 0x000fe200000f1c10 */
[----:B----4-:R-:W-:-:S07]  /*0790*/  DFMA R12, R12, R14, R4 ;  /* 0x0000000e0c0c722b */ /* 0x010fce0000000004 */
        /* <DEDUP_REMOVED lines=21> */
[----:B------:R-:W4:Y:S04]  /*08f0*/  LDG.E.64 R4, desc[UR6][R8.64+0x30] ;  /* 0x0000300608047981 */ /* 0x000f28000c1e1b00 */
[----:B--2---:R-:W4:Y:S02]  /*0900*/  LDG.E.64 R14, desc[UR6][R10.64+0x30] ;  /* 0x000030060a0e7981 */ /* 0x004f24000c1e1b00 */
[----:B----4-:R-:W-:-:S07]  /*0910*/  DFMA R14, R4, R14, R20 ;  /* 0x0000000e040e722b */ /* 0x010fce0000000014 */
[----:B------:R1:W-:Y:S04]  /*0920*/  STG.E.64 desc[UR6][R2.64], R14 ;  /* 0x0000000e02007986 */ /* 0x0003e8000c101b06 */
[----:B------:R-:W2:Y:S04]  /*0930*/  LDG.E.64 R4, desc[UR6][R8.64+0x38] ;  /* 0x0000380608047981 */ /* 0x000ea8000c1e1b00 */
[----:B---3--:R-:W2:Y:S01]  /*0940*/  LDG.E.64 R16, desc[UR6][R10.64+0x38] ;  /* 0x000038060a107981 */ /* 0x008ea2000c1e1b00 */
[----:B------:R-:W-:Y:S01]  /*0950*/  VIADD R7, R7, 0x8 ;  /* 0x0000000807077836 */ /* 0x000fe20000000000 */
[----:B--2---:R-:W-:-:S07]  /*0960*/  DFMA R4, R4, R16, R14 ;  /* 0x000000100404722b */ /* 0x004fce000000000e */
[----:B------:R1:W-:Y:S04]  /*0970*/  STG.E.64 desc[UR6][R2.64], R4 ;  /* 0x0000000402007986 */ /* 0x0003e8000c101b06 */
.L_x_2:
[----:B------:R-:W-:Y:S05]  /*0980*/  @!P1 EXIT ;  /* 0x000000000000994d */ /* 0x000fea0003800000 */
[----:B------:R-:W-:Y:S02]  /*0990*/  ISETP.GE.U32.AND P0, PT, R18, 0x4, PT ;  /* 0x000000041200780c */ /* 0x000fe40003f06070 */
[----:B------:R-:W-:-:S04]  /*09a0*/  LOP3.LUT R6, R6, 0x3, RZ, 0xc0, !PT ;  /* 0x0000000306067812 */ /* 0x000fc800078ec0ff */
[----:B------:R-:W-:-:S07]  /*09b0*/  ISETP.NE.AND P1, PT, R6, RZ, PT ;  /* 0x000000ff0600720c */ /* 0x000fce0003f25270 */
[----:B------:R-:W-:Y:S06]  /*09c0*/  @!P0 BRA `(.L_x_3) ;  /* 0x00000000006c8947 */ /* 0x000fec0003800000 */
[----:B------:R-:W2:Y:S01]  /*09d0*/  LDC.64 R8, c[0x0][0x380] ;  /* 0x0000e000ff087b82 */ /* 0x000ea20000000a00 */
[----:B----4-:R-:W-:-:S07]  /*09e0*/  IADD3 R17, PT, PT, R0, R7, RZ ;  /* 0x0000000700117210 */ /* 0x010fce0007ffe0ff */
[----:B------:R-:W3:Y:S08]  /*09f0*/  LDC.64 R10, c[0x0][0x398] ;  /* 0x0000e600ff0a7b82 */ /* 0x000ef00000000a00 */
[----:B-1----:R-:W1:Y:S01]  /*0a00*/  LDC.64 R20, c[0x0][0x380] ;  /* 0x0000e000ff147b82 */ /* 0x002e620000000a00 */
[----:B--2---:R-:W-:-:S05]  /*0a10*/  IMAD.WIDE.U32 R16, R17, 0x8, R8 ;  /* 0x0000000811107825 */ /* 0x004fca00078e0008 */
[----:B------:R-:W2:Y:S01]  /*0a20*/  LDG.E.64 R14, desc[UR6][R16.64] ;  /* 0x00000006100e7981 */ /* 0x000ea2000c1e1b00 */
[----:B---3--:R-:W-:-:S05]  /*0a30*/  IMAD.WIDE.U32 R10, R7, 0x8, R10 ;  /* 0x00000008070a7825 */ /* 0x008fca00078e000a */
[----:B------:R-:W2:Y:S01]  /*0a40*/  LDG.E.64 R12, desc[UR6][R10.64] ;  /* 0x000000060a0c7981 */ /* 0x000ea2000c1e1b00 */
[----:B------:R-:W-:-:S05]  /*0a50*/  IADD3 R9, P0, PT, R0, R7, RZ ;  /* 0x0000000700097210 */ /* 0x000fca0007f1e0ff */
[----:B------:R-:W-:Y:S01]  /*0a60*/  IMAD.X R18, RZ, RZ, RZ, P0 ;  /* 0x000000ffff127224 */ /* 0x000fe200000e06ff */
[----:B-1----:R-:W-:-:S04]  /*0a70*/  LEA R8, P0, R9, R20, 0x3 ;  /* 0x0000001409087211 */ /* 0x002fc800078018ff */
[----:B------:R-:W-:Y:S01]  /*0a80*/  LEA.HI.X R9, R9, R21, R18, 0x3, P0 ;  /* 0x0000001509097211 */ /* 0x000fe200000f1c12 */
[----:B--2---:R-:W-:-:S07]  /*0a90*/  DFMA R12, R12, R14, R4 ;  /* 0x0000000e0c0c722b */ /* 0x004fce0000000004 */
[----:B------:R2:W-:Y:S04]  /*0aa0*/  STG.E.64 desc[UR6][R2.64], R12 ;  /* 0x0000000c02007986 */ /* 0x0005e8000c101b06 */
[----:B0-----:R-:W3:Y:S04]  /*0ab0*/  LDG.E.64 R4, desc[UR6][R10.64+0x8] ;  /* 0x000008060a047981 */ /* 0x001ee8000c1e1b00 */
[----:B------:R-:W3:Y:S02]  /*0ac0*/  LDG.E.64 R14, desc[UR6][R8.64+0x8] ;  /* 0x00000806080e7981 */ /* 0x000ee4000c1e1b00 */
[----:B---3--:R-:W-:-:S07]  /*0ad0*/  DFMA R14, R4, R14, R12 ;  /* 0x0000000e040e722b */ /* 0x008fce000000000c */
[----:B------:R2:W-:Y:S04]  /*0ae0*/  STG.E.64 desc[UR6][R2.64], R14 ;  /* 0x0000000e02007986 */ /* 0x0005e8000c101b06 */
[----:B------:R-:W3:Y:S04]  /*0af0*/  LDG.E.64 R4, desc[UR6][R10.64+0x10] ;  /* 0x000010060a047981 */ /* 0x000ee8000c1e1b00 */
[----:B------:R-:W3:Y:S02]  /*0b00*/  LDG.E.64 R16, desc[UR6][R8.64+0x10] ;  /* 0x0000100608107981 */ /* 0x000ee4000c1e1b00 */
[----:B---3--:R-:W-:-:S07]  /*0b10*/  DFMA R16, R4, R16, R14 ;  /* 0x000000100410722b */ /* 0x008fce000000000e */
[----:B------:R2:W-:Y:S04]  /*0b20*/  STG.E.64 desc[UR6][R2.64], R16 ;  /* 0x0000001002007986 */ /* 0x0005e8000c101b06 */
[----:B------:R-:W3:Y:S04]  /*0b30*/  LDG.E.64 R4, desc[UR6][R10.64+0x18] ;  /* 0x000018060a047981 */ /* 0x000ee8000c1e1b00 */
[----:B------:R-:W3:Y:S01]  /*0b40*/  LDG.E.64 R18, desc[UR6][R8.64+0x18] ;  /* 0x0000180608127981 */ /* 0x000ee2000c1e1b00 */
[----:B------:R-:W-:Y:S01]  /*0b50*/  VIADD R7, R7, 0x4 ;  /* 0x0000000407077836 */ /* 0x000fe20000000000 */
[----:B---3--:R-:W-:-:S07]  /*0b60*/  DFMA R4, R4, R18, R16 ;  /* 0x000000120404722b */ /* 0x008fce0000000010 */
[----:B------:R2:W-:Y:S04]  /*0b70*/  STG.E.64 desc[UR6][R2.64], R4 ;  /* 0x0000000402007986 */ /* 0x0005e8000c101b06 */
.L_x_3:
[----:B------:R-:W-:Y:S05]  /*0b80*/  @!P1 EXIT ;  /* 0x000000000000994d */ /* 0x000fea0003800000 */
[----:B------:R-:W3:Y:S01]  /*0b90*/  LDC.64 R8, c[0x0][0x380] ;  /* 0x0000e000ff087b82 */ /* 0x000ee20000000a00 */
[----:B-12---:R-:W-:Y:S02]  /*0ba0*/  IADD3 R13, PT, PT, R0, R7, RZ ;  /* 0x00000007000d7210 */ /* 0x006fe40007ffe0ff */
[----:B------:R-:W-:-:S05]  /*0bb0*/  IADD3 R0, PT, PT, -R6, RZ, RZ ;  /* 0x000000ff06007210 */ /* 0x000fca0007ffe1ff */
[----:B------:R-:W1:Y:S01]  /*0bc0*/  LDC.64 R10, c[0x0][0x398] ;  /* 0x0000e600ff0a7b82 */ /* 0x000e620000000a00 */
[----:B---3--:R-:W-:-:S04]  /*0bd0*/  IMAD.WIDE.U32 R8, R13, 0x8, R8 ;  /* 0x000000080d087825 */ /* 0x008fc800078e0008 */
[----:B------:R-:W-:Y:S02]  /*0be0*/  IMAD.MOV.U32 R12, RZ, RZ, R8 ;  /* 0x000000ffff0c7224 */ /* 0x000fe400078e0008 */
[----:B------:R-:W-:Y:S02]  /*0bf0*/  IMAD.MOV.U32 R13, RZ, RZ, R9 ;  /* 0x000000ffff0d7224 */ /* 0x000fe400078e0009 */
[----:B-1----:R-:W-:-:S07]  /*0c00*/  IMAD.WIDE.U32 R10, R7, 0x8, R10 ;  /* 0x00000008070a7825 */ /* 0x002fce00078e000a */
.L_x_4:
[----:B------:R-:W-:Y:S01]  /*0c10*/  IMAD.MOV.U32 R6, RZ, RZ, R10 ;  /* 0x000000ffff067224 */ /* 0x000fe200078e000a */
[----:B------:R-:W-:Y:S01]  /*0c20*/  MOV R8, R12 ;  /* 0x0000000c00087202 */ /* 0x000fe20000000f00 */
[----:B------:R-:W-:Y:S02]  /*0c30*/  IMAD.MOV.U32 R7, RZ, RZ, R11 ;  /* 0x000000ffff077224 */ /* 0x000fe400078e000b */
[----:B------:R-:W-:-:S04]  /*0c40*/  IMAD.MOV.U32 R9, RZ, RZ, R13 ;  /* 0x000000ffff097224 */ /* 0x000fc800078e000d */
[----:B------:R-:W0:Y:S04]  /*0c50*/  LDG.E.64 R6, desc[UR6][R6.64] ;  /* 0x0000000606067981 */ /* 0x000e28000c1e1b00 */
[----:B------:R-:W0:Y:S01]  /*0c60*/  LDG.E.64 R8, desc[UR6][R8.64] ;  /* 0x0000000608087981 */ /* 0x000e22000c1e1b00 */
[----:B------:R-:W-:Y:S01]  /*0c70*/  VIADD R0, R0, 0x1 ;  /* 0x0000000100007836 */ /* 0x000fe20000000000 */
[----:B------:R-:W-:Y:S02]  /*0c80*/  IADD3 R10, P2, PT, R10, 0x8, RZ ;  /* 0x000000080a0a7810 */ /* 0x000fe40007f5e0ff */
[----:B------:R-:W-:Y:S02]  /*0c90*/  IADD3 R12, P1, PT, R12, 0x8, RZ ;  /* 0x000000080c0c7810 */ /* 0x000fe40007f3e0ff */
[----:B------:R-:W-:Y:S01]  /*0ca0*/  ISETP.NE.AND P0, PT, R0, RZ, PT ;  /* 0x000000ff0000720c */ /* 0x000fe20003f05270 */
[----:B------:R-:W-:Y:S01]  /*0cb0*/  IMAD.X R11, RZ, RZ, R11, P2 ;  /* 0x000000ffff0b7224 */ /* 0x000fe200010e060b */
[----:B------:R-:W-:Y:S01]  /*0cc0*/  IADD3.X R13, PT, PT, RZ, R13, RZ, P1, !PT ;  /* 0x0000000dff0d7210 */ /* 0x000fe20000ffe4ff */
[----:B01--4-:R-:W-:-:S07]  /*0cd0*/  DFMA R4, R6, R8, R4 ;  /* 0x000000080604722b */ /* 0x013fce0000000004 */
[----:B------:R1:W-:Y:S03]  /*0ce0*/  STG.E.64 desc[UR6][R2.64], R4 ;  /* 0x0000000402007986 */ /* 0x0003e6000c101b06 */
[----:B------:R-:W-:Y:S05]  /*0cf0*/  @P0 BRA `(.L_x_4) ;  /* 0xfffffffc00c40947 */ /* 0x000fea000383ffff */
[----:B------:R-:W-:Y:S05]  /*0d00*/  EXIT ;  /* 0x000000000000794d */ /* 0x000fea0003800000 */
.L_x_5:
[----:B------:R-:W-:-:S00]  /*0d10*/  BRA `(.L_x_5) ;  /* 0xfffffffc00fc7947 */ /* 0x000fc0000383ffff */
[----:B------:R-:W-:-:S00]  /*0d20*/  NOP ;  /* 0x0000000000007918 */ /* 0x000fc00000000000 */
        /* <DEDUP_REMOVED lines=13> */
.L_x_6:


//--------------------- .nv.shared.reserved.0     --------------------------
	.section	.nv.shared.reserved.0,"aw",@nobits
	.weak		__nv_reservedSMEM_offset_0_alias
	.size		__nv_reservedSMEM_offset_0_alias, 0, 64
	.other		__nv_reservedSMEM_offset_0_alias,@"STO_CUDA_RESERVED_SHARED STV_DEFAULT"
__nv_reservedSMEM_offset_0_alias:
	.zero		0
	.zero		64


//--------------------- .nv.constant0._Z14layerInfKernelPdS_iS_iS_ --------------------------
	.section	.nv.constant0._Z14layerInfKernelPdS_iS_iS_,"a",@progbits
	.sectionflags	@""
	.align	4
.nv.constant0._Z14layerInfKernelPdS_iS_iS_:
	.zero		944


//--------------------- SYMBOLS --------------------------

	.type		.nv.reservedSmem.offset0,@object
	.size		.nv.reservedSmem.offset0,0x4
